	.headerflags	@"EF_CUDA_TEXMODE_UNIFIED EF_CUDA_64BIT_ADDRESS EF_CUDA_ACCELERATORS EF_CUDA_SM90 EF_CUDA_VIRTUAL_SM(EF_CUDA_SM90)"
	.elftype	@"ET_EXEC"


//--------------------- .nv.info                  --------------------------
	.section	.nv.info,"",@"SHT_CUDA_INFO"
	.align	4


	//----- nvinfo : EIATTR_REGCOUNT
	.align		4
        /*0000*/ 	.byte	0x04, 0x2f
        /*0002*/ 	.short	(.L_1 - .L_0)
	.align		4
.L_0:
        /*0004*/ 	.word	index@(triton_poi_fused_cat_19)
        /*0008*/ 	.word	0x0000001e


	//----- nvinfo : EIATTR_MIN_STACK_SIZE
	.align		4
.L_1:
        /*000c*/ 	.byte	0x04, 0x12
        /*000e*/ 	.short	(.L_3 - .L_2)
	.align		4
.L_2:
        /*0010*/ 	.word	index@(triton_poi_fused_cat_19)
        /*0014*/ 	.word	0x00000000


	//----- nvinfo : EIATTR_FRAME_SIZE
	.align		4
.L_3:
        /*0018*/ 	.byte	0x04, 0x11
        /*001a*/ 	.short	(.L_5 - .L_4)
	.align		4
.L_4:
        /*001c*/ 	.word	index@(triton_poi_fused_cat_19)
        /*0020*/ 	.word	0x00000000


	//----- nvinfo : EIATTR_MIN_STACK_SIZE
	.align		4
.L_5:
        /*0024*/ 	.byte	0x04, 0x12
        /*0026*/ 	.short	(.L_7 - .L_6)
	.align		4
.L_6:
        /*0028*/ 	.word	index@(triton_poi_fused_cat_19)
        /*002c*/ 	.word	0x00000000
.L_7:


//--------------------- .nv.info.triton_poi_fused_cat_19 --------------------------
	.section	.nv.info.triton_poi_fused_cat_19,"",@"SHT_CUDA_INFO"
	.sectionflags	@""
	.align	4


	//----- nvinfo : EIATTR_CUDA_API_VERSION
	.align		4
        /*0000*/ 	.byte	0x04, 0x37
        /*0002*/ 	.short	(.L_9 - .L_8)
.L_8:
        /*0004*/ 	.word	0x0000007c


	//----- nvinfo : EIATTR_KPARAM_INFO
	.align		4
.L_9:
        /*0008*/ 	.byte	0x04, 0x17
        /*000a*/ 	.short	(.L_11 - .L_10)
.L_10:
        /*000c*/ 	.word	0x00000000
        /*0010*/ 	.short	0x0010
        /*0012*/ 	.short	0x0080
        /*0014*/ 	.byte	0x00, 0xf0, 0x11, 0x00


	//----- nvinfo : EIATTR_KPARAM_INFO
	.align		4
.L_11:
        /*0018*/ 	.byte	0x04, 0x17
        /*001a*/ 	.short	(.L_13 - .L_12)
.L_12:
        /*001c*/ 	.word	0x00000000
        /*0020*/ 	.short	0x000f
        /*0022*/ 	.short	0x0078
        /*0024*/ 	.byte	0x00, 0xf4, 0x21, 0x00


	//----- nvinfo : EIATTR_KPARAM_INFO
	.align		4
.L_13:
        /*0028*/ 	.byte	0x04, 0x17
        /*002a*/ 	.short	(.L_15 - .L_14)
.L_14:
        /*002c*/ 	.word	0x00000000
        /*0030*/ 	.short	0x000e
        /*0032*/ 	.short	0x0070
        /*0034*/ 	.byte	0x00, 0xf4, 0x21, 0x00


	//----- nvinfo : EIATTR_KPARAM_INFO
	.align		4
.L_15:
        /*0038*/ 	.byte	0x04, 0x17
        /*003a*/ 	.short	(.L_17 - .L_16)
.L_16:
        /*003c*/ 	.word	0x00000000
        /*0040*/ 	.short	0x000d
        /*0042*/ 	.short	0x0068
        /*0044*/ 	.byte	0x00, 0xf4, 0x21, 0x00


	//----- nvinfo : EIATTR_KPARAM_INFO
	.align		4
.L_17:
        /*0048*/ 	.byte	0x04, 0x17
        /*004a*/ 	.short	(.L_19 - .L_18)
.L_18:
        /*004c*/ 	.word	0x00000000
        /*0050*/ 	.short	0x000c
        /*0052*/ 	.short	0x0060
        /*0054*/ 	.byte	0x00, 0xf4, 0x21, 0x00


	//----- nvinfo : EIATTR_KPARAM_INFO
	.align		4
.L_19:
        /*0058*/ 	.byte	0x04, 0x17
        /*005a*/ 	.short	(.L_21 - .L_20)
.L_20:
        /*005c*/ 	.word	0x00000000
        /*0060*/ 	.short	0x000b
        /*0062*/ 	.short	0x0058
        /*0064*/ 	.byte	0x00, 0xf4, 0x21, 0x00


	//----- nvinfo : EIATTR_KPARAM_INFO
	.align		4
.L_21:
        /*0068*/ 	.byte	0x04, 0x17
        /*006a*/ 	.short	(.L_23 - .L_22)
.L_22:
        /*006c*/ 	.word	0x00000000
        /*0070*/ 	.short	0x000a
        /*0072*/ 	.short	0x0050
        /*0074*/ 	.byte	0x00, 0xf4, 0x21, 0x00


	//----- nvinfo : EIATTR_KPARAM_INFO
	.align		4
.L_23:
        /*0078*/ 	.byte	0x04, 0x17
        /*007a*/ 	.short	(.L_25 - .L_24)
.L_24:
        /*007c*/ 	.word	0x00000000
        /*0080*/ 	.short	0x0009
        /*0082*/ 	.short	0x0048
        /*0084*/ 	.byte	0x00, 0xf4, 0x21, 0x00


	//----- nvinfo : EIATTR_KPARAM_INFO
	.align		4
.L_25:
        /*0088*/ 	.byte	0x04, 0x17
        /*008a*/ 	.short	(.L_27 - .L_26)
.L_26:
        /*008c*/ 	.word	0x00000000
        /*0090*/ 	.short	0x0008
        /*0092*/ 	.short	0x0040
        /*0094*/ 	.byte	0x00, 0xf4, 0x21, 0x00


	//----- nvinfo : EIATTR_KPARAM_INFO
	.align		4
.L_27:
        /*0098*/ 	.byte	0x04, 0x17
        /*009a*/ 	.short	(.L_29 - .L_28)
.L_28:
        /*009c*/ 	.word	0x00000000
        /*00a0*/ 	.short	0x0007
        /*00a2*/ 	.short	0x0038
        /*00a4*/ 	.byte	0x00, 0xf4, 0x21, 0x00


	//----- nvinfo : EIATTR_KPARAM_INFO
	.align		4
.L_29:
        /*00a8*/ 	.byte	0x04, 0x17
        /*00aa*/ 	.short	(.L_31 - .L_30)
.L_30:
        /*00ac*/ 	.word	0x00000000
        /*00b0*/ 	.short	0x0006
        /*00b2*/ 	.short	0x0030
        /*00b4*/ 	.byte	0x00, 0xf4, 0x21, 0x00


	//----- nvinfo : EIATTR_KPARAM_INFO
	.align		4
.L_31:
        /*00b8*/ 	.byte	0x04, 0x17
        /*00ba*/ 	.short	(.L_33 - .L_32)
.L_32:
        /*00bc*/ 	.word	0x00000000
        /*00c0*/ 	.short	0x0005
        /*00c2*/ 	.short	0x0028
        /*00c4*/ 	.byte	0x00, 0xf4, 0x21, 0x00


	//----- nvinfo : EIATTR_KPARAM_INFO
	.align		4
.L_33:
        /*00c8*/ 	.byte	0x04, 0x17
        /*00ca*/ 	.short	(.L_35 - .L_34)
.L_34:
        /*00cc*/ 	.word	0x00000000
        /*00d0*/ 	.short	0x0004
        /*00d2*/ 	.short	0x0020
        /*00d4*/ 	.byte	0x00, 0xf4, 0x21, 0x00


	//----- nvinfo : EIATTR_KPARAM_INFO
	.align		4
.L_35:
        /*00d8*/ 	.byte	0x04, 0x17
        /*00da*/ 	.short	(.L_37 - .L_36)
.L_36:
        /*00dc*/ 	.word	0x00000000
        /*00e0*/ 	.short	0x0003
        /*00e2*/ 	.short	0x0018
        /*00e4*/ 	.byte	0x00, 0xf4, 0x21, 0x00


	//----- nvinfo : EIATTR_KPARAM_INFO
	.align		4
.L_37:
        /*00e8*/ 	.byte	0x04, 0x17
        /*00ea*/ 	.short	(.L_39 - .L_38)
.L_38:
        /*00ec*/ 	.word	0x00000000
        /*00f0*/ 	.short	0x0002
        /*00f2*/ 	.short	0x0010
        /*00f4*/ 	.byte	0x00, 0xf4, 0x21, 0x00


	//----- nvinfo : EIATTR_KPARAM_INFO
	.align		4
.L_39:
        /*00f8*/ 	.byte	0x04, 0x17
        /*00fa*/ 	.short	(.L_41 - .L_40)
.L_40:
        /*00fc*/ 	.word	0x00000000
        /*0100*/ 	.short	0x0001
        /*0102*/ 	.short	0x0008
        /*0104*/ 	.byte	0x00, 0xf4, 0x21, 0x00


	//----- nvinfo : EIATTR_KPARAM_INFO
	.align		4
.L_41:
        /*0108*/ 	.byte	0x04, 0x17
        /*010a*/ 	.short	(.L_43 - .L_42)
.L_42:
        /*010c*/ 	.word	0x00000000
        /*0110*/ 	.short	0x0000
        /*0112*/ 	.short	0x0000
        /*0114*/ 	.byte	0x00, 0xf4, 0x21, 0x00


	//----- nvinfo : EIATTR_SPARSE_MMA_MASK
	.align		4
.L_43:
        /*0118*/ 	.byte	0x03, 0x50
        /*011a*/ 	.short	0x0000


	//----- nvinfo : EIATTR_MAXREG_COUNT
	.align		4
        /*011c*/ 	.byte	0x03, 0x1b
        /*011e*/ 	.short	0x00ff


	//----- nvinfo : EIATTR_EXIT_INSTR_OFFSETS
	.align		4
        /*0120*/ 	.byte	0x04, 0x1c
        /*0122*/ 	.short	(.L_45 - .L_44)


	//   ....[0]....
.L_44:
        /*0124*/ 	.word	0x00000680


	//   ....[1]....
        /*0128*/ 	.word	0x000006a0


	//----- nvinfo : EIATTR_REQNTID
	.align		4
.L_45:
        /*012c*/ 	.byte	0x04, 0x10
        /*012e*/ 	.short	(.L_47 - .L_46)
.L_46:
        /*0130*/ 	.word	0x00000080
        /*0134*/ 	.word	0x00000001
        /*0138*/ 	.word	0x00000001


	//----- nvinfo : EIATTR_CBANK_PARAM_SIZE
	.align		4
.L_47:
        /*013c*/ 	.byte	0x03, 0x19
        /*013e*/ 	.short	0x0084


	//----- nvinfo : EIATTR_PARAM_CBANK
	.align		4
        /*0140*/ 	.byte	0x04, 0x0a
        /*0142*/ 	.short	(.L_49 - .L_48)
	.align		4
.L_48:
        /*0144*/ 	.word	index@(.nv.constant0.triton_poi_fused_cat_19)
        /*0148*/ 	.short	0x0210
        /*014a*/ 	.short	0x0084


	//----- nvinfo : EIATTR_SW_WAR
	.align		4
.L_49:
        /*014c*/ 	.byte	0x04, 0x36
        /*014e*/ 	.short	(.L_51 - .L_50)
.L_50:
        /*0150*/ 	.word	0x00000008
.L_51:


//--------------------- .nv.callgraph             --------------------------
	.section	.nv.callgraph,"",@"SHT_CUDA_CALLGRAPH"
	.align	4
	.sectionentsize	8
	.align		4
        /*0000*/ 	.word	0x00000000
	.align		4
        /*0004*/ 	.word	0xffffffff
	.align		4
        /*0008*/ 	.word	0x00000000
	.align		4
        /*000c*/ 	.word	0xfffffffe
	.align		4
        /*0010*/ 	.word	0x00000000
	.align		4
        /*0014*/ 	.word	0xfffffffd
	.align		4
        /*0018*/ 	.word	0x00000000
	.align		4
        /*001c*/ 	.word	0xfffffffc


//--------------------- .text.triton_poi_fused_cat_19 --------------------------
	.section	.text.triton_poi_fused_cat_19,"ax",@progbits
	.align	128
        .global         triton_poi_fused_cat_19
        .type           triton_poi_fused_cat_19,@function
        .size           triton_poi_fused_cat_19,(.L_x_1 - triton_poi_fused_cat_19)
        .other          triton_poi_fused_cat_19,@"STO_CUDA_ENTRY STV_DEFAULT"
triton_poi_fused_cat_19:
.text.triton_poi_fused_cat_19:
[----:B------:R-:W0:Y:S01]  /*0000*/  LDC R1, c[0x0][0x28] ;  /* 0x00000a00ff017b82 */ /* 0x000e220000000800 */
[----:B------:R-:W1:Y:S07]  /*0010*/  S2R R17, SR_TID.X ;  /* 0x0000000000117919 */ /* 0x000e6e0000002100 */
[----:B------:R-:W2:Y:S01]  /*0020*/  LDC.64 R8, c[0x0][0x230] ;  /* 0x00008c00ff087b82 */ /* 0x000ea20000000a00 */
[----:B------:R-:W-:Y:S01]  /*0030*/  IMAD.MOV.U32 R20, RZ, RZ, RZ ;  /* 0x000000ffff147224 */ /* 0x000fe200078e00ff */
[----:B------:R-:W-:Y:S01]  /*0040*/  ULDC.64 UR4, c[0x0][0x208] ;  /* 0x0000820000047ab9 */ /* 0x000fe20000000a00 */
[----:B------:R-:W3:Y:S05]  /*0050*/  S2R R0, SR_CTAID.X ;  /* 0x0000000000007919 */ /* 0x000eea0000002500 */
[----:B------:R-:W4:Y:S08]  /*0060*/  LDC.64 R6, c[0x0][0x248] ;  /* 0x00009200ff067b82 */ /* 0x000f300000000a00 */
[----:B------:R-:W5:Y:S01]  /*0070*/  LDC.64 R14, c[0x0][0x218] ;  /* 0x00008600ff0e7b82 */ /* 0x000f620000000a00 */
[----:B-1----:R-:W-:-:S05]  /*0080*/  LOP3.LUT R17, R17, 0x7f, RZ, 0xc0, !PT ;  /* 0x0000007f11117812 */ /* 0x002fca00078ec0ff */
[----:B---3--:R-:W-:-:S05]  /*0090*/  IMAD R17, R0, 0x80, R17 ;  /* 0x0000008000117824 */ /* 0x008fca00078e0211 */
[----:B------:R-:W-:-:S04]  /*00a0*/  SHF.R.S32.HI R22, RZ, 0x1f, R17 ;  /* 0x0000001fff167819 */ /* 0x000fc80000011411 */
[CC--:B------:R-:W-:Y:S02]  /*00b0*/  LEA.HI R12, R22.reuse, R17.reuse, RZ, 0x4 ;  /* 0x00000011160c7211 */ /* 0x0c0fe400078f20ff */
[----:B------:R-:W-:Y:S02]  /*00c0*/  LEA.HI R4, R22, R17, RZ, 0x2 ;  /* 0x0000001116047211 */ /* 0x000fe400078f10ff */
[----:B------:R-:W-:Y:S02]  /*00d0*/  SHF.R.S32.HI R0, RZ, 0x4, R12 ;  /* 0x00000004ff007819 */ /* 0x000fe4000001140c */
[----:B------:R-:W-:Y:S02]  /*00e0*/  SHF.R.S32.HI R5, RZ, 0x2, R4 ;  /* 0x00000002ff057819 */ /* 0x000fe40000011404 */
[----:B------:R-:W-:Y:S02]  /*00f0*/  LEA.HI R2, R0, R0, RZ, 0x3 ;  /* 0x0000000000027211 */ /* 0x000fe400078f18ff */
[----:B------:R-:W-:-:S02]  /*0100*/  LEA.HI R10, R5, R5, RZ, 0x2 ;  /* 0x00000005050a7211 */ /* 0x000fc400078f10ff */
[----:B------:R-:W-:Y:S02]  /*0110*/  LOP3.LUT R3, R2, 0xfffffff8, RZ, 0xc0, !PT ;  /* 0xfffffff802037812 */ /* 0x000fe400078ec0ff */
[----:B------:R-:W-:Y:S02]  /*0120*/  LOP3.LUT R10, R10, 0xfffffffc, RZ, 0xc0, !PT ;  /* 0xfffffffc0a0a7812 */ /* 0x000fe400078ec0ff */
[----:B------:R-:W-:Y:S01]  /*0130*/  LEA.HI R22, R22, R17, RZ, 0x7 ;  /* 0x0000001116167211 */ /* 0x000fe200078f38ff */
[----:B------:R-:W-:Y:S01]  /*0140*/  IMAD.IADD R0, R0, 0x1, -R3 ;  /* 0x0000000100007824 */ /* 0x000fe200078e0a03 */
[----:B------:R-:W-:Y:S01]  /*0150*/  LOP3.LUT R12, R12, 0xfffffff0, RZ, 0xc0, !PT ;  /* 0xfffffff00c0c7812 */ /* 0x000fe200078ec0ff */
[----:B------:R-:W1:Y:S01]  /*0160*/  LDC.64 R2, c[0x0][0x250] ;  /* 0x00009400ff027b82 */ /* 0x000e620000000a00 */
[----:B------:R-:W-:Y:S01]  /*0170*/  IMAD.IADD R13, R5, 0x1, -R10 ;  /* 0x00000001050d7824 */ /* 0x000fe200078e0a0a */
[----:B------:R-:W-:Y:S02]  /*0180*/  SHF.R.S32.HI R23, RZ, 0x7, R22 ;  /* 0x00000007ff177819 */ /* 0x000fe40000011416 */
[----:B------:R-:W-:-:S02]  /*0190*/  LOP3.LUT R10, R4, 0xfffffffc, RZ, 0xc0, !PT ;  /* 0xfffffffc040a7812 */ /* 0x000fc400078ec0ff */
[----:B------:R-:W-:Y:S01]  /*01a0*/  ISETP.NE.AND P0, PT, R0, 0x4, PT ;  /* 0x000000040000780c */ /* 0x000fe20003f05270 */
[----:B--2---:R-:W-:Y:S01]  /*01b0*/  IMAD.WIDE R24, R23, 0x4, R8 ;  /* 0x0000000417187825 */ /* 0x004fe200078e0208 */
[----:B------:R-:W2:Y:S02]  /*01c0*/  LDC.64 R4, c[0x0][0x258] ;  /* 0x00009600ff047b82 */ /* 0x000ea40000000a00 */
[C---:B------:R-:W-:Y:S01]  /*01d0*/  ISETP.LT.AND P5, PT, R17.reuse, 0x200, !P0 ;  /* 0x000002001100780c */ /* 0x040fe200047a1270 */
[C---:B------:R-:W-:Y:S02]  /*01e0*/  IMAD.IADD R9, R17.reuse, 0x1, -R10 ;  /* 0x0000000111097824 */ /* 0x040fe400078e0a0a */
[----:B------:R-:W-:-:S03]  /*01f0*/  IMAD.IADD R12, R17, 0x1, -R12 ;  /* 0x00000001110c7824 */ /* 0x000fc600078e0a0c */
[----:B------:R-:W3:Y:S01]  /*0200*/  LDC.64 R10, c[0x0][0x260] ;  /* 0x00009800ff0a7b82 */ /* 0x000ee20000000a00 */
[----:B------:R-:W-:Y:S02]  /*0210*/  IMAD R21, R23, 0x10, R12 ;  /* 0x0000001017157824 */ /* 0x000fe400078e020c */
[----:B----4-:R-:W-:Y:S01]  /*0220*/  IMAD.WIDE R6, R9, 0x4, R6 ;  /* 0x0000000409067825 */ /* 0x010fe200078e0206 */
[----:B------:R-:W-:-:S03]  /*0230*/  CS2R R18, SRZ ;  /* 0x0000000000127805 */ /* 0x000fc6000001ff00 */
[----:B------:R-:W-:Y:S01]  /*0240*/  IMAD.MOV.U32 R16, RZ, RZ, RZ ;  /* 0x000000ffff107224 */ /* 0x000fe200078e00ff */
[----:B------:R-:W4:Y:S01]  /*0250*/  LDC.64 R8, c[0x0][0x268] ;  /* 0x00009a00ff087b82 */ /* 0x000f220000000a00 */
[----:B-1----:R-:W-:Y:S01]  /*0260*/  IMAD.WIDE R2, R13, 0x4, R2 ;  /* 0x000000040d027825 */ /* 0x002fe200078e0202 */
[----:B------:R1:W4:Y:S01]  /*0270*/  @P5 LDG.E.EL R20, desc[UR4][R24.64] ;  /* 0x0000000418145981 */ /* 0x000322000c2e1900 */
[C---:B------:R-:W-:Y:S02]  /*0280*/  ISETP.NE.AND P1, PT, R0.reuse, 0x5, PT ;  /* 0x000000050000780c */ /* 0x040fe40003f25270 */
[----:B-----5:R-:W-:Y:S01]  /*0290*/  IMAD.WIDE R14, R21, 0x4, R14 ;  /* 0x00000004150e7825 */ /* 0x020fe200078e020e */
[----:B------:R5:W4:Y:S01]  /*02a0*/  @P5 LDG.E.EL R18, desc[UR4][R6.64] ;  /* 0x0000000406125981 */ /* 0x000b22000c2e1900 */
[----:B------:R-:W-:Y:S01]  /*02b0*/  ISETP.LT.AND P6, PT, R17, 0x200, !P1 ;  /* 0x000002001100780c */ /* 0x000fe20004fc1270 */
[----:B------:R-:W4:Y:S02]  /*02c0*/  LDC.64 R12, c[0x0][0x270] ;  /* 0x00009c00ff0c7b82 */ /* 0x000f240000000a00 */
[----:B------:R-:W4:Y:S04]  /*02d0*/  @P5 LDG.E.EL R19, desc[UR4][R2.64] ;  /* 0x0000000402135981 */ /* 0x000f28000c2e1900 */
[----:B------:R4:W4:Y:S01]  /*02e0*/  @P5 LDG.E.EL R16, desc[UR4][R14.64] ;  /* 0x000000040e105981 */ /* 0x000922000c2e1900 */
[----:B------:R-:W-:-:S02]  /*02f0*/  ISETP.NE.AND P2, PT, R0, 0x6, PT ;  /* 0x000000060000780c */ /* 0x000fc40003f45270 */
[----:B-1----:R-:W-:Y:S01]  /*0300*/  CS2R R24, SRZ ;  /* 0x0000000000187805 */ /* 0x002fe2000001ff00 */
[----:B--2---:R-:W-:Y:S01]  /*0310*/  IMAD.WIDE R4, R21, 0x4, R4 ;  /* 0x0000000415047825 */ /* 0x004fe200078e0204 */
[----:B------:R-:W-:Y:S02]  /*0320*/  CS2R R26, SRZ ;  /* 0x00000000001a7805 */ /* 0x000fe4000001ff00 */
[----:B------:R-:W-:Y:S01]  /*0330*/  ISETP.LT.AND P3, PT, R17, 0x200, !P2 ;  /* 0x000002001100780c */ /* 0x000fe20005761270 */
[----:B-----5:R-:W1:Y:S01]  /*0340*/  LDC.64 R6, c[0x0][0x278] ;  /* 0x00009e00ff067b82 */ /* 0x020e620000000a00 */
[C---:B---3--:R-:W-:Y:S01]  /*0350*/  IMAD.WIDE R10, R21.reuse, 0x4, R10 ;  /* 0x00000004150a7825 */ /* 0x048fe200078e020a */
[----:B------:R-:W2:Y:S03]  /*0360*/  @P6 LDG.E.EL R25, desc[UR4][R4.64] ;  /* 0x0000000404196981 */ /* 0x000ea6000c2e1900 */
[C---:B----4-:R-:W-:Y:S01]  /*0370*/  IMAD.WIDE R8, R21.reuse, 0x4, R8 ;  /* 0x0000000415087825 */ /* 0x050fe200078e0208 */
[----:B------:R-:W3:Y:S03]  /*0380*/  @P6 LDG.E.EL R24, desc[UR4][R10.64] ;  /* 0x000000040a186981 */ /* 0x000ee6000c2e1900 */
[----:B0-----:R-:W-:-:S03]  /*0390*/  IMAD.WIDE R14, R21, 0x4, R12 ;  /* 0x00000004150e7825 */ /* 0x001fc600078e020c */
[----:B------:R0:W4:Y:S01]  /*03a0*/  @P3 LDG.E.EL R26, desc[UR4][R8.64] ;  /* 0x00000004081a3981 */ /* 0x000122000c2e1900 */
[----:B------:R-:W5:Y:S03]  /*03b0*/  LDC.64 R12, c[0x0][0x280] ;  /* 0x0000a000ff0c7b82 */ /* 0x000f660000000a00 */
[----:B------:R-:W4:Y:S05]  /*03c0*/  @P3 LDG.E.EL R27, desc[UR4][R14.64] ;  /* 0x000000040e1b3981 */ /* 0x000f2a000c2e1900 */
[----:B------:R-:W5:Y:S01]  /*03d0*/  LDC.64 R2, c[0x0][0x238] ;  /* 0x00008e00ff027b82 */ /* 0x000f620000000a00 */
[----:B------:R-:W-:-:S02]  /*03e0*/  ISETP.GT.AND P4, PT, R0, 0x6, PT ;  /* 0x000000060000780c */ /* 0x000fc40003f84270 */
[----:B0-----:R-:W-:Y:S01]  /*03f0*/  CS2R R8, SRZ ;  /* 0x0000000000087805 */ /* 0x001fe2000001ff00 */
[----:B-1----:R-:W-:-:S04]  /*0400*/  IMAD.WIDE R6, R21, 0x4, R6 ;  /* 0x0000000415067825 */ /* 0x002fc800078e0206 */
[----:B------:R-:W0:Y:S01]  /*0410*/  LDC.64 R4, c[0x0][0x210] ;  /* 0x00008400ff047b82 */ /* 0x000e220000000a00 */
[----:B-----5:R-:W-:Y:S01]  /*0420*/  IMAD.WIDE R12, R21, 0x4, R12 ;  /* 0x00000004150c7825 */ /* 0x020fe200078e020c */
[----:B------:R-:W-:Y:S01]  /*0430*/  LOP3.LUT R22, R22, 0xffffff80, RZ, 0xc0, !PT ;  /* 0xffffff8016167812 */ /* 0x000fe200078ec0ff */
[----:B------:R-:W5:Y:S04]  /*0440*/  LDG.E R3, desc[UR4][R2.64] ;  /* 0x0000000402037981 */ /* 0x000f68000c1e1900 */
[----:B------:R-:W-:-:S04]  /*0450*/  IMAD.IADD R22, R17, 0x1, -R22 ;  /* 0x0000000111167824 */ /* 0x000fc800078e0a16 */
[----:B------:R-:W-:-:S04]  /*0460*/  IMAD R23, R23, 0x40, R22 ;  /* 0x0000004017177824 */ /* 0x000fc800078e0216 */
[----:B0-----:R-:W-:Y:S01]  /*0470*/  IMAD.WIDE R4, R23, 0x4, R4 ;  /* 0x0000000417047825 */ /* 0x001fe200078e0204 */
[----:B------:R-:W-:Y:S02]  /*0480*/  SEL R20, R20, RZ, P5 ;  /* 0x000000ff14147207 */ /* 0x000fe40002800000 */
[----:B------:R-:W-:Y:S02]  /*0490*/  SEL R18, R18, RZ, P5 ;  /* 0x000000ff12127207 */ /* 0x000fe40002800000 */
[----:B------:R-:W-:Y:S02]  /*04a0*/  SEL R19, R19, RZ, P5 ;  /* 0x000000ff13137207 */ /* 0x000fe40002800000 */
[----:B------:R-:W-:Y:S02]  /*04b0*/  SEL R16, R16, RZ, P5 ;  /* 0x000000ff10107207 */ /* 0x000fe40002800000 */
[----:B------:R-:W-:Y:S02]  /*04c0*/  ISETP.LT.AND P5, PT, R17, 0x200, P4 ;  /* 0x000002001100780c */ /* 0x000fe400027a1270 */
[----:B--2---:R-:W-:-:S11]  /*04d0*/  SEL R25, R25, RZ, P6 ;  /* 0x000000ff19197207 */ /* 0x004fd60003000000 */
[----:B------:R0:W2:Y:S04]  /*04e0*/  @P5 LDG.E.EL R8, desc[UR4][R6.64] ;  /* 0x0000000406085981 */ /* 0x0000a8000c2e1900 */
[----:B------:R-:W2:Y:S01]  /*04f0*/  @P5 LDG.E.EL R9, desc[UR4][R12.64] ;  /* 0x000000040c095981 */ /* 0x000ea2000c2e1900 */
[----:B---3--:R-:W-:Y:S02]  /*0500*/  SEL R24, R24, RZ, P6 ;  /* 0x000000ff18187207 */ /* 0x008fe40003000000 */
[----:B------:R-:W-:Y:S02]  /*0510*/  ISETP.GE.AND P6, PT, R0, 0x4, PT ;  /* 0x000000040000780c */ /* 0x000fe40003fc6270 */
[----:B----4-:R-:W-:Y:S02]  /*0520*/  SEL R26, R26, RZ, P3 ;  /* 0x000000ff1a1a7207 */ /* 0x010fe40001800000 */
[----:B------:R-:W-:-:S02]  /*0530*/  SEL R27, R27, RZ, P3 ;  /* 0x000000ff1b1b7207 */ /* 0x000fc40001800000 */
[----:B------:R-:W-:Y:S01]  /*0540*/  ISETP.LT.AND P3, PT, R17, 0x200, !P6 ;  /* 0x000002001100780c */ /* 0x000fe20007761270 */
[----:B------:R-:W-:-:S12]  /*0550*/  IMAD.MOV.U32 R0, RZ, RZ, RZ ;  /* 0x000000ffff007224 */ /* 0x000fd800078e00ff */
[----:B------:R-:W3:Y:S01]  /*0560*/  @P3 LDG.E R0, desc[UR4][R4.64] ;  /* 0x0000000404003981 */ /* 0x000ee2000c1e1900 */
[----:B------:R-:W-:Y:S01]  /*0570*/  FADD R27, R26, R27 ;  /* 0x0000001b1a1b7221 */ /* 0x000fe20000000000 */
[----:B-----5:R-:W-:Y:S02]  /*0580*/  FADD R11, R3, R20 ;  /* 0x00000014030b7221 */ /* 0x020fe40000000000 */
[----:B------:R-:W1:Y:S02]  /*0590*/  LDC.64 R2, c[0x0][0x288] ;  /* 0x0000a200ff027b82 */ /* 0x000e640000000a00 */
[----:B0-----:R-:W-:-:S04]  /*05a0*/  FADD R6, R11, -R11 ;  /* 0x8000000b0b067221 */ /* 0x001fc80000000000 */
[----:B------:R-:W-:Y:S01]  /*05b0*/  FFMA R7, R6, R18, R11 ;  /* 0x0000001206077223 */ /* 0x000fe2000000000b */
[----:B------:R-:W-:-:S03]  /*05c0*/  FADD R24, R25, R24 ;  /* 0x0000001819187221 */ /* 0x000fc60000000000 */
[----:B------:R-:W-:-:S04]  /*05d0*/  FADD R7, -R16, R7 ;  /* 0x0000000710077221 */ /* 0x000fc80000000100 */
[----:B------:R-:W-:Y:S01]  /*05e0*/  FFMA R16, R7, R19, R16 ;  /* 0x0000001307107223 */ /* 0x000fe20000000010 */
[----:B-1----:R-:W-:Y:S01]  /*05f0*/  IMAD.WIDE R2, R17, 0x4, R2 ;  /* 0x0000000411027825 */ /* 0x002fe200078e0202 */
[----:B--2---:R-:W-:Y:S02]  /*0600*/  SEL R8, R8, RZ, P5 ;  /* 0x000000ff08087207 */ /* 0x004fe40002800000 */
[----:B------:R-:W-:-:S05]  /*0610*/  SEL R9, R9, RZ, P5 ;  /* 0x000000ff09097207 */ /* 0x000fca0002800000 */
[----:B------:R-:W-:-:S05]  /*0620*/  FADD R9, R8, R9 ;  /* 0x0000000908097221 */ /* 0x000fca0000000000 */
[----:B------:R-:W-:Y:S02]  /*0630*/  @P2 FSEL R27, R9, RZ, P4 ;  /* 0x000000ff091b2208 */ /* 0x000fe40002000000 */
[----:B------:R-:W-:Y:S02]  /*0640*/  ISETP.GE.AND P2, PT, R17, 0x200, PT ;  /* 0x000002001100780c */ /* 0x000fe40003f46270 */
[----:B------:R-:W-:Y:S02]  /*0650*/  @P0 FSEL R16, R24, R27, !P1 ;  /* 0x0000001b18100208 */ /* 0x000fe40004800000 */
[----:B---3--:R-:W-:-:S04]  /*0660*/  SEL R5, R0, RZ, P3 ;  /* 0x000000ff00057207 */ /* 0x008fc80001800000 */
[----:B------:R-:W-:-:S05]  /*0670*/  SEL R5, R5, R16, !P6 ;  /* 0x0000001005057207 */ /* 0x000fca0007000000 */
[----:B------:R-:W-:Y:S05]  /*0680*/  @P2 EXIT ;  /* 0x000000000000294d */ /* 0x000fea0003800000 */
[----:B------:R-:W-:Y:S01]  /*0690*/  STG.E desc[UR4][R2.64], R5 ;  /* 0x0000000502007986 */ /* 0x000fe2000c101904 */
[----:B------:R-:W-:Y:S05]  /*06a0*/  EXIT ;  /* 0x000000000000794d */ /* 0x000fea0003800000 */
.L_x_0:
[----:B------:R-:W-:-:S00]  /*06b0*/  BRA `(.L_x_0) ;  /* 0xfffffffc00fc7947 */ /* 0x000fc0000383ffff */
[----:B------:R-:W-:-:S00]  /*06c0*/  NOP ;  /* 0x0000000000007918 */ /* 0x000fc00000000000 */
        /* <DEDUP_REMOVED lines=11> */
.L_x_1:


//--------------------- .nv.constant0.triton_poi_fused_cat_19 --------------------------
	.section	.nv.constant0.triton_poi_fused_cat_19,"a",@progbits
	.sectionflags	@""
	.align	4
.nv.constant0.triton_poi_fused_cat_19:
	.zero		660
